//
// Generated by NVIDIA NVVM Compiler
//
// Compiler Build ID: CL-36424714
// Cuda compilation tools, release 13.0, V13.0.88
// Based on NVVM 20.0.0
//

.version 9.0
.target sm_100
.address_size 64

	// .globl	_Z6kernelPhii

.visible .entry _Z6kernelPhii(
	.param .u64 .ptr .align 1 _Z6kernelPhii_param_0,
	.param .u32 _Z6kernelPhii_param_1,
	.param .u32 _Z6kernelPhii_param_2
)
{
	.reg .pred 	%p<4>;
	.reg .b16 	%rs<2>;
	.reg .b32 	%r<17>;
	.reg .b32 	%f<8>;
	.reg .b64 	%rd<5>;

	ld.param.u64 	%rd1, [_Z6kernelPhii_param_0];
	ld.param.u32 	%r3, [_Z6kernelPhii_param_1];
	ld.param.u32 	%r4, [_Z6kernelPhii_param_2];
	mov.u32 	%r6, %ctaid.x;
	mov.u32 	%r7, %ntid.x;
	mov.u32 	%r8, %tid.x;
	mad.lo.s32 	%r1, %r6, %r7, %r8;
	mov.u32 	%r9, %ctaid.y;
	mov.u32 	%r10, %ntid.y;
	mov.u32 	%r11, %tid.y;
	mad.lo.s32 	%r12, %r9, %r10, %r11;
	setp.ge.s32 	%p1, %r1, %r3;
	setp.ge.s32 	%p2, %r12, %r4;
	or.pred  	%p3, %p1, %p2;
	@%p3 bra 	$L__BB0_2;
	cvta.to.global.u64 	%rd2, %rd1;
	mad.lo.s32 	%r13, %r3, %r12, %r1;
	mul.lo.s32 	%r14, %r13, 3;
	cvt.rn.f32.s32 	%f1, %r1;
	mul.f32 	%f2, %f1, 0f437F0000;
	cvt.rn.f32.s32 	%f3, %r3;
	div.rn.f32 	%f4, %f2, %f3;
	cvt.rzi.u32.f32 	%r15, %f4;
	cvt.s64.s32 	%rd3, %r14;
	add.s64 	%rd4, %rd2, %rd3;
	st.global.u8 	[%rd4], %r15;
	cvt.rn.f32.u32 	%f5, %r12;
	mul.f32 	%f6, %f5, 0f437F0000;
	div.rn.f32 	%f7, %f6, %f3;
	cvt.rzi.u32.f32 	%r16, %f7;
	st.global.u8 	[%rd4+1], %r16;
	mov.b16 	%rs1, 128;
	st.global.u8 	[%rd4+2], %rs1;
$L__BB0_2:
	ret;

}


// ===== COMPILED SASS (sm_100) =====

	.target	sm_100

	.elftype	@"ET_EXEC"


//--------------------- .note.nv.tkinfo           --------------------------
	.section	.note.nv.tkinfo,"",@"SHT_NOTE"
	.sectionflags	@"SHF_NOTE_NV_TKINFO"
	.tkinfo
        /*0018*/ 	.word	0x00000002
        /*0030*/ 	.string	""
        /*0030*/ 	.string	"ptxas"
        /*0030*/ 	.string	"Cuda compilation tools, release 13.0, V13.0.88"
        /*0030*/ 	.string	"Build cuda_13.0.r13.0/compiler.36424714_0"
        /*0030*/ 	.string	"-arch sm_100 -m 64 "



//--------------------- .note.nv.cuinfo           --------------------------
	.section	.note.nv.cuinfo,"",@"SHT_NOTE"
	.sectionflags	@"SHF_NOTE_NV_CUINFO"
        /*0018*/ 	.short	0x0002
        /*001a*/ 	.short	0x0064
        /*001c*/ 	.short	0x0082
	.zero		2


//--------------------- .nv.info                  --------------------------
	.section	.nv.info,"",@"SHT_CUDA_INFO"
	.align	4


	//----- nvinfo : EIATTR_REGCOUNT
	.align		4
        /*0000*/ 	.byte	0x04, 0x2f
        /*0002*/ 	.short	(.L_1 - .L_0)
	.align		4
.L_0:
        /*0004*/ 	.word	index@(_Z6kernelPhii)
        /*0008*/ 	.word	0x00000012


	//----- nvinfo : EIATTR_FRAME_SIZE
	.align		4
.L_1:
        /*000c*/ 	.byte	0x04, 0x11
        /*000e*/ 	.short	(.L_3 - .L_2)
	.align		4
.L_2:
        /*0010*/ 	.word	index@($__internal_0_$__cuda_sm3x_div_rn_noftz_f32_slowpath)
        /*0014*/ 	.word	0x00000000


	//----- nvinfo : EIATTR_FRAME_SIZE
	.align		4
.L_3:
        /*0018*/ 	.byte	0x04, 0x11
        /*001a*/ 	.short	(.L_5 - .L_4)
	.align		4
.L_4:
        /*001c*/ 	.word	index@(_Z6kernelPhii)
        /*0020*/ 	.word	0x00000000


	//----- nvinfo : EIATTR_MIN_STACK_SIZE
	.align		4
.L_5:
        /*0024*/ 	.byte	0x04, 0x12
        /*0026*/ 	.short	(.L_7 - .L_6)
	.align		4
.L_6:
        /*0028*/ 	.word	index@(_Z6kernelPhii)
        /*002c*/ 	.word	0x00000000
.L_7:


//--------------------- .nv.compat                --------------------------
	.section	.nv.compat,"",@"SHT_CUDA_COMPAT_INFO"
	.align	4
        /*0000*/ 	.byte	0x02, 0x09, 0x00, 0x00, 0x02, 0x02, 0x01, 0x00, 0x02, 0x05, 0x05, 0x00, 0x03, 0x07, 0x01, 0x01
        /*0010*/ 	.byte	0x02, 0x03, 0x00, 0x00, 0x02, 0x06, 0x01, 0x00, 0x04, 0x0b, 0x08, 0x00, 0x01, 0x00, 0x00, 0x00
        /*0020*/ 	.byte	0x00, 0x00, 0x00, 0x00


//--------------------- .nv.info._Z6kernelPhii    --------------------------
	.section	.nv.info._Z6kernelPhii,"",@"SHT_CUDA_INFO"
	.sectionflags	@""
	.align	4


	//----- nvinfo : EIATTR_CUDA_API_VERSION
	.align		4
        /*0000*/ 	.byte	0x04, 0x37
        /*0002*/ 	.short	(.L_9 - .L_8)
.L_8:
        /*0004*/ 	.word	0x00000082


	//----- nvinfo : EIATTR_KPARAM_INFO
	.align		4
.L_9:
        /*0008*/ 	.byte	0x04, 0x17
        /*000a*/ 	.short	(.L_11 - .L_10)
.L_10:
        /*000c*/ 	.word	0x00000000
        /*0010*/ 	.short	0x0002
        /*0012*/ 	.short	0x000c
        /*0014*/ 	.byte	0x00, 0xf0, 0x11, 0x00


	//----- nvinfo : EIATTR_KPARAM_INFO
	.align		4
.L_11:
        /*0018*/ 	.byte	0x04, 0x17
        /*001a*/ 	.short	(.L_13 - .L_12)
.L_12:
        /*001c*/ 	.word	0x00000000
        /*0020*/ 	.short	0x0001
        /*0022*/ 	.short	0x0008
        /*0024*/ 	.byte	0x00, 0xf0, 0x11, 0x00


	//----- nvinfo : EIATTR_KPARAM_INFO
	.align		4
.L_13:
        /*0028*/ 	.byte	0x04, 0x17
        /*002a*/ 	.short	(.L_15 - .L_14)
.L_14:
        /*002c*/ 	.word	0x00000000
        /*0030*/ 	.short	0x0000
        /*0032*/ 	.short	0x0000
        /*0034*/ 	.byte	0x00, 0xf5, 0x21, 0x00


	//----- nvinfo : EIATTR_SPARSE_MMA_MASK
	.align		4
.L_15:
        /*0038*/ 	.byte	0x03, 0x50
        /*003a*/ 	.short	0x0000


	//----- nvinfo : EIATTR_MAXREG_COUNT
	.align		4
        /*003c*/ 	.byte	0x03, 0x1b
        /*003e*/ 	.short	0x00ff


	//----- nvinfo : EIATTR_MERCURY_ISA_VERSION
	.align		4
        /*0040*/ 	.byte	0x03, 0x5f
        /*0042*/ 	.short	0x0101


	//----- nvinfo : EIATTR_VRC_CTA_INIT_COUNT
	.align		4
        /*0044*/ 	.byte	0x02, 0x4a
	.zero		1
	.zero		1


	//----- nvinfo : EIATTR_EXIT_INSTR_OFFSETS
	.align		4
        /*0048*/ 	.byte	0x04, 0x1c
        /*004a*/ 	.short	(.L_17 - .L_16)


	//   ....[0]....
.L_16:
        /*004c*/ 	.word	0x000000c0


	//   ....[1]....
        /*0050*/ 	.word	0x00000380


	//----- nvinfo : EIATTR_CRS_STACK_SIZE
	.align		4
.L_17:
        /*0054*/ 	.byte	0x04, 0x1e
        /*0056*/ 	.short	(.L_19 - .L_18)
.L_18:
        /*0058*/ 	.word	0x00000000


	//----- nvinfo : EIATTR_CBANK_PARAM_SIZE
	.align		4
.L_19:
        /*005c*/ 	.byte	0x03, 0x19
        /*005e*/ 	.short	0x0010


	//----- nvinfo : EIATTR_PARAM_CBANK
	.align		4
        /*0060*/ 	.byte	0x04, 0x0a
        /*0062*/ 	.short	(.L_21 - .L_20)
	.align		4
.L_20:
        /*0064*/ 	.word	index@(.nv.constant0._Z6kernelPhii)
        /*0068*/ 	.short	0x0380
        /*006a*/ 	.short	0x0010


	//----- nvinfo : EIATTR_SW_WAR
	.align		4
.L_21:
        /*006c*/ 	.byte	0x04, 0x36
        /*006e*/ 	.short	(.L_23 - .L_22)
.L_22:
        /*0070*/ 	.word	0x00000008
.L_23:


//--------------------- .nv.callgraph             --------------------------
	.section	.nv.callgraph,"",@"SHT_CUDA_CALLGRAPH"
	.align	4
	.sectionentsize	8
	.align		4
        /*0000*/ 	.word	0x00000000
	.align		4
        /*0004*/ 	.word	0xffffffff
	.align		4
        /*0008*/ 	.word	0x00000000
	.align		4
        /*000c*/ 	.word	0xfffffffe
	.align		4
        /*0010*/ 	.word	0x00000000
	.align		4
        /*0014*/ 	.word	0xfffffffd
	.align		4
        /*0018*/ 	.word	0x00000000
	.align		4
        /*001c*/ 	.word	0xfffffffc


//--------------------- .text._Z6kernelPhii       --------------------------
	.section	.text._Z6kernelPhii,"ax",@progbits
	.align	128
        .global         _Z6kernelPhii
        .type           _Z6kernelPhii,@function
        .size           _Z6kernelPhii,(.L_x_16 - _Z6kernelPhii)
        .other          _Z6kernelPhii,@"STO_CUDA_ENTRY STV_DEFAULT"
_Z6kernelPhii:
.text._Z6kernelPhii:
[----:B------:R-:W-:Y:S01]  /*0000*/  LDC R1, c[0x0][0x37c] ;  /* 0x0000df00ff017b82 */ /* 0x000fe20000000800 */
[----:B------:R-:W0:Y:S07]  /*0010*/  S2R R3, SR_TID.Y ;  /* 0x0000000000037919 */ /* 0x000e2e0000002200 */
[----:B------:R-:W1:Y:S01]  /*0020*/  LDC R5, c[0x0][0x360] ;  /* 0x0000d800ff057b82 */ /* 0x000e620000000800 */
[----:B------:R-:W2:Y:S01]  /*0030*/  LDCU.64 UR6, c[0x0][0x388] ;  /* 0x00007100ff0677ac */ /* 0x000ea20008000a00 */
[----:B------:R-:W1:Y:S06]  /*0040*/  S2R R0, SR_TID.X ;  /* 0x0000000000007919 */ /* 0x000e6c0000002100 */
[----:B------:R-:W0:Y:S08]  /*0050*/  S2UR UR5, SR_CTAID.Y ;  /* 0x00000000000579c3 */ /* 0x000e300000002600 */
[----:B------:R-:W0:Y:S08]  /*0060*/  LDC R2, c[0x0][0x364] ;  /* 0x0000d900ff027b82 */ /* 0x000e300000000800 */
[----:B------:R-:W1:Y:S01]  /*0070*/  S2UR UR4, SR_CTAID.X ;  /* 0x00000000000479c3 */ /* 0x000e620000002500 */
[----:B0-----:R-:W-:-:S05]  /*0080*/  IMAD R2, R2, UR5, R3 ;  /* 0x0000000502027c24 */ /* 0x001fca000f8e0203 */
[----:B--2---:R-:W-:Y:S01]  /*0090*/  ISETP.GE.AND P0, PT, R2, UR7, PT ;  /* 0x0000000702007c0c */ /* 0x004fe2000bf06270 */
[----:B-1----:R-:W-:-:S05]  /*00a0*/  IMAD R5, R5, UR4, R0 ;  /* 0x0000000405057c24 */ /* 0x002fca000f8e0200 */
[----:B------:R-:W-:-:S13]  /*00b0*/  ISETP.GE.OR P0, PT, R5, UR6, P0 ;  /* 0x0000000605007c0c */ /* 0x000fda0008706670 */
[----:B------:R-:W-:Y:S05]  /*00c0*/  @P0 EXIT ;  /* 0x000000000000094d */ /* 0x000fea0003800000 */
[----:B------:R-:W-:Y:S01]  /*00d0*/  I2FP.F32.S32 R3, UR6 ;  /* 0x0000000600037c45 */ /* 0x000fe20008201400 */
[----:B------:R-:W0:Y:S01]  /*00e0*/  LDCU.64 UR4, c[0x0][0x358] ;  /* 0x00006b00ff0477ac */ /* 0x000e220008000a00 */
[----:B------:R-:W-:Y:S01]  /*00f0*/  I2FP.F32.S32 R0, R5 ;  /* 0x0000000500007245 */ /* 0x000fe20000201400 */
[----:B------:R-:W-:Y:S01]  /*0100*/  IMAD R5, R2, UR6, R5 ;  /* 0x0000000602057c24 */ /* 0x000fe2000f8e0205 */
[----:B------:R-:W1:Y:S01]  /*0110*/  MUFU.RCP R4, R3 ;  /* 0x0000000300047308 */ /* 0x000e620000001000 */
[----:B------:R-:W-:Y:S02]  /*0120*/  BSSY.RECONVERGENT B0, `(.L_x_0) ;  /* 0x000000d000007945 */ /* 0x000fe40003800200 */
[----:B------:R-:W-:Y:S01]  /*0130*/  FMUL R0, R0, 255 ;  /* 0x437f000000007820 */ /* 0x000fe20000400000 */
[----:B------:R-:W-:-:S04]  /*0140*/  IMAD R5, R5, 0x3, RZ ;  /* 0x0000000305057824 */ /* 0x000fc800078e02ff */
[----:B------:R-:W2:Y:S01]  /*0150*/  FCHK P0, R0, R3 ;  /* 0x0000000300007302 */ /* 0x000ea20000000000 */
[----:B-1----:R-:W-:-:S04]  /*0160*/  FFMA R7, -R3, R4, 1 ;  /* 0x3f80000003077423 */ /* 0x002fc80000000104 */
[----:B------:R-:W-:-:S04]  /*0170*/  FFMA R7, R4, R7, R4 ;  /* 0x0000000704077223 */ /* 0x000fc80000000004 */
[----:B------:R-:W-:-:S04]  /*0180*/  FFMA R4, R0, R7, RZ ;  /* 0x0000000700047223 */ /* 0x000fc800000000ff */
[----:B------:R-:W-:-:S04]  /*0190*/  FFMA R6, -R3, R4, R0 ;  /* 0x0000000403067223 */ /* 0x000fc80000000100 */
[----:B------:R-:W-:Y:S01]  /*01a0*/  FFMA R6, R7, R6, R4 ;  /* 0x0000000607067223 */ /* 0x000fe20000000004 */
[----:B0-2---:R-:W-:Y:S06]  /*01b0*/  @!P0 BRA `(.L_x_1) ;  /* 0x00000000000c8947 */ /* 0x005fec0003800000 */
[----:B------:R-:W-:-:S07]  /*01c0*/  MOV R6, 0x1e0 ;  /* 0x000001e000067802 */ /* 0x000fce0000000f00 */
[----:B------:R-:W-:Y:S05]  /*01d0*/  CALL.REL.NOINC `($__internal_0_$__cuda_sm3x_div_rn_noftz_f32_slowpath) ;  /* 0x00000000006c7944 */ /* 0x000fea0003c00000 */
[----:B------:R-:W-:-:S07]  /*01e0*/  IMAD.MOV.U32 R6, RZ, RZ, R0 ;  /* 0x000000ffff067224 */ /* 0x000fce00078e0000 */
.L_x_1:
[----:B------:R-:W-:Y:S05]  /*01f0*/  BSYNC.RECONVERGENT B0 ;  /* 0x0000000000007941 */ /* 0x000fea0003800200 */
.L_x_0:
[----:B------:R-:W0:Y:S01]  /*0200*/  LDCU.64 UR6, c[0x0][0x380] ;  /* 0x00007000ff0677ac */ /* 0x000e220008000a00 */
[----:B------:R-:W-:Y:S01]  /*0210*/  F2I.U32.TRUNC.NTZ R7, R6 ;  /* 0x0000000600077305 */ /* 0x000fe2000020f000 */
[----:B------:R-:W-:Y:S01]  /*0220*/  I2FP.F32.U32 R2, R2 ;  /* 0x0000000200027245 */ /* 0x000fe20000201000 */
[----:B------:R-:W-:Y:S04]  /*0230*/  BSSY.RECONVERGENT B0, `(.L_x_2) ;  /* 0x0000010000007945 */ /* 0x000fe80003800200 */
[----:B------:R-:W-:Y:S02]  /*0240*/  FMUL R2, R2, 255 ;  /* 0x437f000002027820 */ /* 0x000fe40000400000 */
[----:B------:R-:W1:Y:S01]  /*0250*/  MUFU.RCP R0, R3 ;  /* 0x0000000300007308 */ /* 0x000e620000001000 */
[----:B0-----:R-:W-:-:S04]  /*0260*/  IADD3 R4, P0, PT, R5, UR6, RZ ;  /* 0x0000000605047c10 */ /* 0x001fc8000ff1e0ff */
[----:B------:R-:W-:Y:S01]  /*0270*/  LEA.HI.X.SX32 R5, R5, UR7, 0x1, P0 ;  /* 0x0000000705057c11 */ /* 0x000fe200080f0eff */
[----:B-1----:R-:W-:-:S04]  /*0280*/  FFMA R9, -R3, R0, 1 ;  /* 0x3f80000003097423 */ /* 0x002fc80000000100 */
[----:B------:R0:W-:Y:S03]  /*0290*/  STG.E.U8 desc[UR4][R4.64], R7 ;  /* 0x0000000704007986 */ /* 0x0001e6000c101104 */
[----:B------:R-:W1:Y:S01]  /*02a0*/  FCHK P0, R2, R3 ;  /* 0x0000000302007302 */ /* 0x000e620000000000 */
[----:B------:R-:W-:-:S04]  /*02b0*/  FFMA R0, R0, R9, R0 ;  /* 0x0000000900007223 */ /* 0x000fc80000000000 */
[----:B------:R-:W-:-:S04]  /*02c0*/  FFMA R9, R0, R2, RZ ;  /* 0x0000000200097223 */ /* 0x000fc800000000ff */
[----:B------:R-:W-:-:S04]  /*02d0*/  FFMA R8, -R3, R9, R2 ;  /* 0x0000000903087223 */ /* 0x000fc80000000102 */
[----:B------:R-:W-:Y:S01]  /*02e0*/  FFMA R0, R0, R8, R9 ;  /* 0x0000000800007223 */ /* 0x000fe20000000009 */
[----:B01----:R-:W-:Y:S06]  /*02f0*/  @!P0 BRA `(.L_x_3) ;  /* 0x00000000000c8947 */ /* 0x003fec0003800000 */
[----:B------:R-:W-:Y:S01]  /*0300*/  IMAD.MOV.U32 R0, RZ, RZ, R2 ;  /* 0x000000ffff007224 */ /* 0x000fe200078e0002 */
[----:B------:R-:W-:-:S07]  /*0310*/  MOV R6, 0x330 ;  /* 0x0000033000067802 */ /* 0x000fce0000000f00 */
[----:B------:R-:W-:Y:S05]  /*0320*/  CALL.REL.NOINC `($__internal_0_$__cuda_sm3x_div_rn_noftz_f32_slowpath) ;  /* 0x0000000000187944 */ /* 0x000fea0003c00000 */
.L_x_3:
[----:B------:R-:W-:Y:S05]  /*0330*/  BSYNC.RECONVERGENT B0 ;  /* 0x0000000000007941 */ /* 0x000fea0003800200 */
.L_x_2:
[----:B------:R-:W0:Y:S01]  /*0340*/  F2I.U32.TRUNC.NTZ R3, R0 ;  /* 0x0000000000037305 */ /* 0x000e22000020f000 */
[----:B------:R-:W-:-:S05]  /*0350*/  IMAD.MOV.U32 R2, RZ, RZ, 0x80 ;  /* 0x00000080ff027424 */ /* 0x000fca00078e00ff */
[----:B------:R-:W-:Y:S04]  /*0360*/  STG.E.U8 desc[UR4][R4.64+0x2], R2 ;  /* 0x0000020204007986 */ /* 0x000fe8000c101104 */
[----:B0-----:R-:W-:Y:S01]  /*0370*/  STG.E.U8 desc[UR4][R4.64+0x1], R3 ;  /* 0x0000010304007986 */ /* 0x001fe2000c101104 */
[----:B------:R-:W-:Y:S05]  /*0380*/  EXIT ;  /* 0x000000000000794d */ /* 0x000fea0003800000 */
        .weak           $__internal_0_$__cuda_sm3x_div_rn_noftz_f32_slowpath
        .type           $__internal_0_$__cuda_sm3x_div_rn_noftz_f32_slowpath,@function
        .size           $__internal_0_$__cuda_sm3x_div_rn_noftz_f32_slowpath,(.L_x_16 - $__internal_0_$__cuda_sm3x_div_rn_noftz_f32_slowpath)
$__internal_0_$__cuda_sm3x_div_rn_noftz_f32_slowpath:
[--C-:B------:R-:W-:Y:S01]  /*0390*/  SHF.R.U32.HI R8, RZ, 0x17, R3.reuse ;  /* 0x00000017ff087819 */ /* 0x100fe20000011603 */
[----:B------:R-:W-:Y:S01]  /*03a0*/  BSSY.RECONVERGENT B1, `(.L_x_4) ;  /* 0x0000063000017945 */ /* 0x000fe20003800200 */
[----:B------:R-:W-:Y:S01]  /*03b0*/  SHF.R.U32.HI R7, RZ, 0x17, R0 ;  /* 0x00000017ff077819 */ /* 0x000fe20000011600 */
[----:B------:R-:W-:Y:S01]  /*03c0*/  IMAD.MOV.U32 R9, RZ, RZ, R3 ;  /* 0x000000ffff097224 */ /* 0x000fe200078e0003 */
[----:B------:R-:W-:Y:S02]  /*03d0*/  LOP3.LUT R14, R8, 0xff, RZ, 0xc0, !PT ;  /* 0x000000ff080e7812 */ /* 0x000fe400078ec0ff */
[----:B------:R-:W-:-:S03]  /*03e0*/  LOP3.LUT R12, R7, 0xff, RZ, 0xc0, !PT ;  /* 0x000000ff070c7812 */ /* 0x000fc600078ec0ff */
[----:B------:R-:W-:Y:S02]  /*03f0*/  VIADD R10, R14, 0xffffffff ;  /* 0xffffffff0e0a7836 */ /* 0x000fe40000000000 */
[----:B------:R-:W-:-:S03]  /*0400*/  VIADD R8, R12, 0xffffffff ;  /* 0xffffffff0c087836 */ /* 0x000fc60000000000 */
[----:B------:R-:W-:-:S04]  /*0410*/  ISETP.GT.U32.AND P0, PT, R10, 0xfd, PT ;  /* 0x000000fd0a00780c */ /* 0x000fc80003f04070 */
[----:B------:R-:W-:-:S13]  /*0420*/  ISETP.GT.U32.OR P0, PT, R8, 0xfd, P0 ;  /* 0x000000fd0800780c */ /* 0x000fda0000704470 */
[----:B------:R-:W-:Y:S01]  /*0430*/  @!P0 IMAD.MOV.U32 R7, RZ, RZ, RZ ;  /* 0x000000ffff078224 */ /* 0x000fe200078e00ff */
[----:B------:R-:W-:Y:S06]  /*0440*/  @!P0 BRA `(.L_x_5) ;  /* 0x00000000005c8947 */ /* 0x000fec0003800000 */
[----:B------:R-:W-:Y:S02]  /*0450*/  FSETP.GTU.FTZ.AND P0, PT, |R0|, +INF , PT ;  /* 0x7f8000000000780b */ /* 0x000fe40003f1c200 */
[----:B------:R-:W-:-:S04]  /*0460*/  FSETP.GTU.FTZ.AND P1, PT, |R3|, +INF , PT ;  /* 0x7f8000000300780b */ /* 0x000fc80003f3c200 */
[----:B------:R-:W-:-:S13]  /*0470*/  PLOP3.LUT P0, PT, P0, P1, PT, 0xf8, 0x8f ;  /* 0x00000000008f781c */ /* 0x000fda0000703f70 */
[----:B------:R-:W-:Y:S05]  /*0480*/  @P0 BRA `(.L_x_6) ;  /* 0x00000004004c0947 */ /* 0x000fea0003800000 */
[----:B------:R-:W-:-:S13]  /*0490*/  LOP3.LUT P0, RZ, R9, 0x7fffffff, R0, 0xc8, !PT ;  /* 0x7fffffff09ff7812 */ /* 0x000fda000780c800 */
[----:B------:R-:W-:Y:S05]  /*04a0*/  @!P0 BRA `(.L_x_7) ;  /* 0x00000004003c8947 */ /* 0x000fea0003800000 */
[C---:B------:R-:W-:Y:S02]  /*04b0*/  FSETP.NEU.FTZ.AND P2, PT, |R0|.reuse, +INF , PT ;  /* 0x7f8000000000780b */ /* 0x040fe40003f5d200 */
[----:B------:R-:W-:Y:S02]  /*04c0*/  FSETP.NEU.FTZ.AND P1, PT, |R3|, +INF , PT ;  /* 0x7f8000000300780b */ /* 0x000fe40003f3d200 */
[----:B------:R-:W-:-:S11]  /*04d0*/  FSETP.NEU.FTZ.AND P0, PT, |R0|, +INF , PT ;  /* 0x7f8000000000780b */ /* 0x000fd60003f1d200 */
[----:B------:R-:W-:Y:S05]  /*04e0*/  @!P1 BRA !P2, `(.L_x_7) ;  /* 0x00000004002c9947 */ /* 0x000fea0005000000 */
[----:B------:R-:W-:-:S04]  /*04f0*/  LOP3.LUT P2, RZ, R0, 0x7fffffff, RZ, 0xc0, !PT ;  /* 0x7fffffff00ff7812 */ /* 0x000fc8000784c0ff */
[----:B------:R-:W-:-:S13]  /*0500*/  PLOP3.LUT P1, PT, P1, P2, PT, 0x2f, 0xf2 ;  /* 0x0000000000f2781c */ /* 0x000fda0000f24577 */
[----:B------:R-:W-:Y:S05]  /*0510*/  @P1 BRA `(.L_x_8) ;  /* 0x0000000400181947 */ /* 0x000fea0003800000 */
[----:B------:R-:W-:-:S04]  /*0520*/  LOP3.LUT P1, RZ, R9, 0x7fffffff, RZ, 0xc0, !PT ;  /* 0x7fffffff09ff7812 */ /* 0x000fc8000782c0ff */
[----:B------:R-:W-:-:S13]  /*0530*/  PLOP3.LUT P0, PT, P0, P1, PT, 0x2f, 0xf2 ;  /* 0x0000000000f2781c */ /* 0x000fda0000702577 */
[----:B------:R-:W-:Y:S05]  /*0540*/  @P0 BRA `(.L_x_9) ;  /* 0x0000000400000947 */ /* 0x000fea0003800000 */
[----:B------:R-:W-:Y:S02]  /*0550*/  ISETP.GE.AND P0, PT, R8, RZ, PT ;  /* 0x000000ff0800720c */ /* 0x000fe40003f06270 */
[----:B------:R-:W-:-:S11]  /*0560*/  ISETP.GE.AND P1, PT, R10, RZ, PT ;  /* 0x000000ff0a00720c */ /* 0x000fd60003f26270 */
[----:B------:R-:W-:Y:S02]  /*0570*/  @P0 IMAD.MOV.U32 R7, RZ, RZ, RZ ;  /* 0x000000ffff070224 */ /* 0x000fe400078e00ff */
[----:B------:R-:W-:Y:S01]  /*0580*/  @!P0 FFMA R0, R0, 1.84467440737095516160e+19, RZ ;  /* 0x5f80000000008823 */ /* 0x000fe200000000ff */
[----:B------:R-:W-:Y:S02]  /*0590*/  @!P0 IMAD.MOV.U32 R7, RZ, RZ, -0x40 ;  /* 0xffffffc0ff078424 */ /* 0x000fe400078e00ff */
[----:B------:R-:W-:Y:S02]  /*05a0*/  @!P1 FFMA R9, R3, 1.84467440737095516160e+19, RZ ;  /* 0x5f80000003099823 */ /* 0x000fe400000000ff */
[----:B------:R-:W-:-:S07]  /*05b0*/  @!P1 VIADD R7, R7, 0x40 ;  /* 0x0000004007079836 */ /* 0x000fce0000000000 */
.L_x_5:
[----:B------:R-:W-:Y:S01]  /*05c0*/  LEA R8, R14, 0xc0800000, 0x17 ;  /* 0xc08000000e087811 */ /* 0x000fe200078eb8ff */
[----:B------:R-:W-:Y:S04]  /*05d0*/  BSSY.RECONVERGENT B2, `(.L_x_10) ;  /* 0x0000036000027945 */ /* 0x000fe80003800200 */
[----:B------:R-:W-:Y:S02]  /*05e0*/  IMAD.IADD R8, R9, 0x1, -R8 ;  /* 0x0000000109087824 */ /* 0x000fe400078e0a08 */
[----:B------:R-:W-:Y:S02]  /*05f0*/  VIADD R9, R12, 0xffffff81 ;  /* 0xffffff810c097836 */ /* 0x000fe40000000000 */
[----:B------:R-:W0:Y:S01]  /*0600*/  MUFU.RCP R10, R8 ;  /* 0x00000008000a7308 */ /* 0x000e220000001000 */
[----:B------:R-:W-:Y:S01]  /*0610*/  FADD.FTZ R11, -R8, -RZ ;  /* 0x800000ff080b7221 */ /* 0x000fe20000010100 */
[----:B------:R-:W-:-:S03]  /*0620*/  IMAD R0, R9, -0x800000, R0 ;  /* 0xff80000009007824 */ /* 0x000fc600078e0200 */
[----:B0-----:R-:W-:-:S04]  /*0630*/  FFMA R13, R10, R11, 1 ;  /* 0x3f8000000a0d7423 */ /* 0x001fc8000000000b */
[----:B------:R-:W-:-:S04]  /*0640*/  FFMA R15, R10, R13, R10 ;  /* 0x0000000d0a0f7223 */ /* 0x000fc8000000000a */
[----:B------:R-:W-:-:S04]  /*0650*/  FFMA R10, R0, R15, RZ ;  /* 0x0000000f000a7223 */ /* 0x000fc800000000ff */
[----:B------:R-:W-:-:S04]  /*0660*/  FFMA R13, R11, R10, R0 ;  /* 0x0000000a0b0d7223 */ /* 0x000fc80000000000 */
[----:B------:R-:W-:Y:S01]  /*0670*/  FFMA R12, R15, R13, R10 ;  /* 0x0000000d0f0c7223 */ /* 0x000fe2000000000a */
[----:B------:R-:W-:-:S03]  /*0680*/  IADD3 R10, PT, PT, R9, 0x7f, -R14 ;  /* 0x0000007f090a7810 */ /* 0x000fc60007ffe80e */
[----:B------:R-:W-:Y:S02]  /*0690*/  FFMA R11, R11, R12, R0 ;  /* 0x0000000c0b0b7223 */ /* 0x000fe40000000000 */
[----:B------:R-:W-:Y:S02]  /*06a0*/  IMAD.IADD R7, R10, 0x1, R7 ;  /* 0x000000010a077824 */ /* 0x000fe400078e0207 */
[----:B------:R-:W-:-:S05]  /*06b0*/  FFMA R0, R15, R11, R12 ;  /* 0x0000000b0f007223 */ /* 0x000fca000000000c */
[----:B------:R-:W-:-:S04]  /*06c0*/  SHF.R.U32.HI R8, RZ, 0x17, R0 ;  /* 0x00000017ff087819 */ /* 0x000fc80000011600 */
[----:B------:R-:W-:-:S05]  /*06d0*/  LOP3.LUT R8, R8, 0xff, RZ, 0xc0, !PT ;  /* 0x000000ff08087812 */ /* 0x000fca00078ec0ff */
[----:B------:R-:W-:-:S04]  /*06e0*/  IMAD.IADD R13, R8, 0x1, R7 ;  /* 0x00000001080d7824 */ /* 0x000fc800078e0207 */
[----:B------:R-:W-:-:S05]  /*06f0*/  VIADD R8, R13, 0xffffffff ;  /* 0xffffffff0d087836 */ /* 0x000fca0000000000 */
[----:B------:R-:W-:-:S13]  /*0700*/  ISETP.GE.U32.AND P0, PT, R8, 0xfe, PT ;  /* 0x000000fe0800780c */ /* 0x000fda0003f06070 */
[----:B------:R-:W-:Y:S05]  /*0710*/  @!P0 BRA `(.L_x_11) ;  /* 0x0000000000808947 */ /* 0x000fea0003800000 */
[----:B------:R-:W-:-:S13]  /*0720*/  ISETP.GT.AND P0, PT, R13, 0xfe, PT ;  /* 0x000000fe0d00780c */ /* 0x000fda0003f04270 */
[----:B------:R-:W-:Y:S05]  /*0730*/  @P0 BRA `(.L_x_12) ;  /* 0x00000000006c0947 */ /* 0x000fea0003800000 */
[----:B------:R-:W-:-:S13]  /*0740*/  ISETP.GE.AND P0, PT, R13, 0x1, PT ;  /* 0x000000010d00780c */ /* 0x000fda0003f06270 */
[----:B------:R-:W-:Y:S05]  /*0750*/  @P0 BRA `(.L_x_13) ;  /* 0x0000000000740947 */ /* 0x000fea0003800000 */
[----:B------:R-:W-:Y:S02]  /*0760*/  ISETP.GE.AND P0, PT, R13, -0x18, PT ;  /* 0xffffffe80d00780c */ /* 0x000fe40003f06270 */
[----:B------:R-:W-:-:S11]  /*0770*/  LOP3.LUT R0, R0, 0x80000000, RZ, 0xc0, !PT ;  /* 0x8000000000007812 */ /* 0x000fd600078ec0ff */
[----:B------:R-:W-:Y:S05]  /*0780*/  @!P0 BRA `(.L_x_13) ;  /* 0x0000000000688947 */ /* 0x000fea0003800000 */
[-CC-:B------:R-:W-:Y:S01]  /*0790*/  FFMA.RZ R7, R15, R11.reuse, R12.reuse ;  /* 0x0000000b0f077223 */ /* 0x180fe2000000c00c */
[----:B------:R-:W-:Y:S02]  /*07a0*/  VIADD R10, R13, 0x20 ;  /* 0x000000200d0a7836 */ /* 0x000fe40000000000 */
[-CC-:B------:R-:W-:Y:S01]  /*07b0*/  FFMA.RM R8, R15, R11.reuse, R12.reuse ;  /* 0x0000000b0f087223 */ /* 0x180fe2000000400c */
[----:B------:R-:W-:Y:S02]  /*07c0*/  ISETP.NE.AND P2, PT, R13, RZ, PT ;  /* 0x000000ff0d00720c */ /* 0x000fe40003f45270 */
[----:B------:R-:W-:Y:S01]  /*07d0*/  LOP3.LUT R9, R7, 0x7fffff, RZ, 0xc0, !PT ;  /* 0x007fffff07097812 */ /* 0x000fe200078ec0ff */
[----:B------:R-:W-:Y:S01]  /*07e0*/  FFMA.RP R7, R15, R11, R12 ;  /* 0x0000000b0f077223 */ /* 0x000fe2000000800c */
[----:B------:R-:W-:Y:S01]  /*07f0*/  IMAD.MOV R11, RZ, RZ, -R13 ;  /* 0x000000ffff0b7224 */ /* 0x000fe200078e0a0d */
[----:B------:R-:W-:Y:S02]  /*0800*/  ISETP.NE.AND P1, PT, R13, RZ, PT ;  /* 0x000000ff0d00720c */ /* 0x000fe40003f25270 */
[----:B------:R-:W-:-:S02]  /*0810*/  LOP3.LUT R9, R9, 0x800000, RZ, 0xfc, !PT ;  /* 0x0080000009097812 */ /* 0x000fc400078efcff */
[----:B------:R-:W-:Y:S02]  /*0820*/  FSETP.NEU.FTZ.AND P0, PT, R7, R8, PT ;  /* 0x000000080700720b */ /* 0x000fe40003f1d000 */
[----:B------:R-:W-:Y:S02]  /*0830*/  SHF.L.U32 R10, R9, R10, RZ ;  /* 0x0000000a090a7219 */ /* 0x000fe400000006ff */
[----:B------:R-:W-:Y:S02]  /*0840*/  SEL R8, R11, RZ, P2 ;  /* 0x000000ff0b087207 */ /* 0x000fe40001000000 */
[----:B------:R-:W-:Y:S02]  /*0850*/  ISETP.NE.AND P1, PT, R10, RZ, P1 ;  /* 0x000000ff0a00720c */ /* 0x000fe40000f25270 */
[----:B------:R-:W-:Y:S02]  /*0860*/  SHF.R.U32.HI R8, RZ, R8, R9 ;  /* 0x00000008ff087219 */ /* 0x000fe40000011609 */
[----:B------:R-:W-:-:S02]  /*0870*/  PLOP3.LUT P0, PT, P0, P1, PT, 0xf8, 0x8f ;  /* 0x00000000008f781c */ /* 0x000fc40000703f70 */
[----:B------:R-:W-:Y:S02]  /*0880*/  SHF.R.U32.HI R10, RZ, 0x1, R8 ;  /* 0x00000001ff0a7819 */ /* 0x000fe40000011608 */
[----:B------:R-:W-:-:S04]  /*0890*/  SEL R7, RZ, 0x1, !P0 ;  /* 0x00000001ff077807 */ /* 0x000fc80004000000 */
[----:B------:R-:W-:-:S04]  /*08a0*/  LOP3.LUT R7, R7, 0x1, R10, 0xf8, !PT ;  /* 0x0000000107077812 */ /* 0x000fc800078ef80a */
[----:B------:R-:W-:-:S05]  /*08b0*/  LOP3.LUT R7, R7, R8, RZ, 0xc0, !PT ;  /* 0x0000000807077212 */ /* 0x000fca00078ec0ff */
[----:B------:R-:W-:-:S05]  /*08c0*/  IMAD.IADD R7, R10, 0x1, R7 ;  /* 0x000000010a077824 */ /* 0x000fca00078e0207 */
[----:B------:R-:W-:Y:S01]  /*08d0*/  LOP3.LUT R0, R7, R0, RZ, 0xfc, !PT ;  /* 0x0000000007007212 */ /* 0x000fe200078efcff */
[----:B------:R-:W-:Y:S06]  /*08e0*/  BRA `(.L_x_13) ;  /* 0x0000000000107947 */ /* 0x000fec0003800000 */
.L_x_12:
[----:B------:R-:W-:-:S04]  /*08f0*/  LOP3.LUT R0, R0, 0x80000000, RZ, 0xc0, !PT ;  /* 0x8000000000007812 */ /* 0x000fc800078ec0ff */
[----:B------:R-:W-:Y:S01]  /*0900*/  LOP3.LUT R0, R0, 0x7f800000, RZ, 0xfc, !PT ;  /* 0x7f80000000007812 */ /* 0x000fe200078efcff */
[----:B------:R-:W-:Y:S06]  /*0910*/  BRA `(.L_x_13) ;  /* 0x0000000000047947 */ /* 0x000fec0003800000 */
.L_x_11:
[----:B------:R-:W-:-:S07]  /*0920*/  IMAD R0, R7, 0x800000, R0 ;  /* 0x0080000007007824 */ /* 0x000fce00078e0200 */
.L_x_13:
[----:B------:R-:W-:Y:S05]  /*0930*/  BSYNC.RECONVERGENT B2 ;  /* 0x0000000000027941 */ /* 0x000fea0003800200 */
.L_x_10:
[----:B------:R-:W-:Y:S05]  /*0940*/  BRA `(.L_x_14) ;  /* 0x0000000000207947 */ /* 0x000fea0003800000 */
.L_x_9:
[----:B------:R-:W-:-:S04]  /*0950*/  LOP3.LUT R0, R9, 0x80000000, R0, 0x48, !PT ;  /* 0x8000000009007812 */ /* 0x000fc800078e4800 */
[----:B------:R-:W-:Y:S01]  /*0960*/  LOP3.LUT R0, R0, 0x7f800000, RZ, 0xfc, !PT ;  /* 0x7f80000000007812 */ /* 0x000fe200078efcff */
[----:B------:R-:W-:Y:S06]  /*0970*/  BRA `(.L_x_14) ;  /* 0x0000000000147947 */ /* 0x000fec0003800000 */
.L_x_8:
[----:B------:R-:W-:Y:S01]  /*0980*/  LOP3.LUT R0, R9, 0x80000000, R0, 0x48, !PT ;  /* 0x8000000009007812 */ /* 0x000fe200078e4800 */
[----:B------:R-:W-:Y:S06]  /*0990*/  BRA `(.L_x_14) ;  /* 0x00000000000c7947 */ /* 0x000fec0003800000 */
.L_x_7:
[----:B------:R-:W0:Y:S01]  /*09a0*/  MUFU.RSQ R0, -QNAN ;  /* 0xffc0000000007908 */ /* 0x000e220000001400 */
[----:B------:R-:W-:Y:S05]  /*09b0*/  BRA `(.L_x_14) ;  /* 0x0000000000047947 */ /* 0x000fea0003800000 */
.L_x_6:
[----:B------:R-:W-:-:S07]  /*09c0*/  FADD.FTZ R0, R0, R3 ;  /* 0x0000000300007221 */ /* 0x000fce0000010000 */
.L_x_14:
[----:B------:R-:W-:Y:S05]  /*09d0*/  BSYNC.RECONVERGENT B1 ;  /* 0x0000000000017941 */ /* 0x000fea0003800200 */
.L_x_4:
[----:B------:R-:W-:-:S04]  /*09e0*/  IMAD.MOV.U32 R7, RZ, RZ, 0x0 ;  /* 0x00000000ff077424 */ /* 0x000fc800078e00ff */
[----:B0-----:R-:W-:Y:S05]  /*09f0*/  RET.REL.NODEC R6 `(_Z6kernelPhii) ;  /* 0xfffffff406807950 */ /* 0x001fea0003c3ffff */
.L_x_15:
[----:B------:R-:W-:-:S00]  /*0a00*/  BRA `(.L_x_15) ;  /* 0xfffffffc00fc7947 */ /* 0x000fc0000383ffff */
[----:B------:R-:W-:-:S00]  /*0a10*/  NOP ;  /* 0x0000000000007918 */ /* 0x000fc00000000000 */
        /* <DEDUP_REMOVED lines=14> */
.L_x_16:


//--------------------- .nv.shared.reserved.0     --------------------------
	.section	.nv.shared.reserved.0,"aw",@nobits
	.weak		__nv_reservedSMEM_offset_0_alias
	.size		__nv_reservedSMEM_offset_0_alias, 0, 64
	.other		__nv_reservedSMEM_offset_0_alias,@"STO_CUDA_RESERVED_SHARED STV_DEFAULT"
__nv_reservedSMEM_offset_0_alias:
	.zero		0
	.zero		64


//--------------------- .nv.constant0._Z6kernelPhii --------------------------
	.section	.nv.constant0._Z6kernelPhii,"a",@progbits
	.sectionflags	@""
	.align	4
.nv.constant0._Z6kernelPhii:
	.zero		912


//--------------------- SYMBOLS --------------------------

	.type		.nv.reservedSmem.offset0,@object
	.size		.nv.reservedSmem.offset0,0x4
